//
// Generated by NVIDIA NVVM Compiler
//
// Compiler Build ID: CL-36424714
// Cuda compilation tools, release 13.0, V13.0.88
// Based on NVVM 20.0.0
//

.version 9.0
.target sm_100
.address_size 64

	// .globl	_Z14baddbmm_kernelPKfS0_S0_Pfiiii

.visible .entry _Z14baddbmm_kernelPKfS0_S0_Pfiiii(
	.param .u64 .ptr .align 1 _Z14baddbmm_kernelPKfS0_S0_Pfiiii_param_0,
	.param .u64 .ptr .align 1 _Z14baddbmm_kernelPKfS0_S0_Pfiiii_param_1,
	.param .u64 .ptr .align 1 _Z14baddbmm_kernelPKfS0_S0_Pfiiii_param_2,
	.param .u64 .ptr .align 1 _Z14baddbmm_kernelPKfS0_S0_Pfiiii_param_3,
	.param .u32 _Z14baddbmm_kernelPKfS0_S0_Pfiiii_param_4,
	.param .u32 _Z14baddbmm_kernelPKfS0_S0_Pfiiii_param_5,
	.param .u32 _Z14baddbmm_kernelPKfS0_S0_Pfiiii_param_6,
	.param .u32 _Z14baddbmm_kernelPKfS0_S0_Pfiiii_param_7
)
{
	.reg .pred 	%p<15>;
	.reg .b32 	%r<56>;
	.reg .b32 	%f<66>;
	.reg .b64 	%rd<44>;

	ld.param.u64 	%rd4, [_Z14baddbmm_kernelPKfS0_S0_Pfiiii_param_0];
	ld.param.u64 	%rd6, [_Z14baddbmm_kernelPKfS0_S0_Pfiiii_param_1];
	ld.param.u64 	%rd7, [_Z14baddbmm_kernelPKfS0_S0_Pfiiii_param_2];
	ld.param.u64 	%rd5, [_Z14baddbmm_kernelPKfS0_S0_Pfiiii_param_3];
	ld.param.u32 	%r30, [_Z14baddbmm_kernelPKfS0_S0_Pfiiii_param_4];
	ld.param.u32 	%r31, [_Z14baddbmm_kernelPKfS0_S0_Pfiiii_param_5];
	ld.param.u32 	%r28, [_Z14baddbmm_kernelPKfS0_S0_Pfiiii_param_6];
	ld.param.u32 	%r29, [_Z14baddbmm_kernelPKfS0_S0_Pfiiii_param_7];
	cvta.to.global.u64 	%rd1, %rd7;
	cvta.to.global.u64 	%rd2, %rd6;
	mov.u32 	%r1, %ctaid.z;
	mov.u32 	%r32, %ctaid.y;
	mov.u32 	%r33, %ntid.y;
	mov.u32 	%r34, %tid.y;
	mad.lo.s32 	%r35, %r32, %r33, %r34;
	mov.u32 	%r36, %ctaid.x;
	mov.u32 	%r37, %ntid.x;
	mul.lo.s32 	%r3, %r36, %r37;
	mov.u32 	%r4, %tid.x;
	add.s32 	%r5, %r3, %r4;
	setp.ge.s32 	%p1, %r1, %r30;
	setp.ge.s32 	%p2, %r35, %r31;
	or.pred  	%p3, %p1, %p2;
	setp.ge.s32 	%p4, %r5, %r28;
	or.pred  	%p5, %p3, %p4;
	@%p5 bra 	$L__BB0_14;
	cvta.to.global.u64 	%rd8, %rd4;
	mad.lo.s32 	%r6, %r31, %r1, %r35;
	mad.lo.s32 	%r7, %r6, %r28, %r5;
	mul.wide.s32 	%rd9, %r7, 4;
	add.s64 	%rd10, %rd8, %rd9;
	ld.global.f32 	%f65, [%rd10];
	setp.lt.s32 	%p6, %r29, 1;
	@%p6 bra 	$L__BB0_13;
	mul.lo.s32 	%r8, %r6, %r29;
	mul.lo.s32 	%r9, %r29, %r1;
	and.b32  	%r10, %r29, 7;
	setp.lt.u32 	%p7, %r29, 8;
	mov.b32 	%r54, 0;
	@%p7 bra 	$L__BB0_5;
	and.b32  	%r54, %r29, 2147483640;
	neg.s32 	%r52, %r54;
	mad.lo.s32 	%r39, %r9, %r28, %r4;
	add.s32 	%r51, %r39, %r3;
	shl.b32 	%r14, %r28, 3;
	add.s64 	%rd3, %rd2, 16;
	mul.wide.s32 	%rd15, %r28, 4;
	mov.u32 	%r50, %r8;
$L__BB0_4:
	.pragma "nounroll";
	mul.wide.s32 	%rd11, %r50, 4;
	add.s64 	%rd12, %rd3, %rd11;
	ld.global.f32 	%f15, [%rd12+-16];
	mul.wide.s32 	%rd13, %r51, 4;
	add.s64 	%rd14, %rd1, %rd13;
	ld.global.f32 	%f16, [%rd14];
	fma.rn.f32 	%f17, %f15, %f16, %f65;
	ld.global.f32 	%f18, [%rd12+-12];
	add.s64 	%rd16, %rd14, %rd15;
	ld.global.f32 	%f19, [%rd16];
	fma.rn.f32 	%f20, %f18, %f19, %f17;
	ld.global.f32 	%f21, [%rd12+-8];
	add.s64 	%rd17, %rd16, %rd15;
	ld.global.f32 	%f22, [%rd17];
	fma.rn.f32 	%f23, %f21, %f22, %f20;
	ld.global.f32 	%f24, [%rd12+-4];
	add.s64 	%rd18, %rd17, %rd15;
	ld.global.f32 	%f25, [%rd18];
	fma.rn.f32 	%f26, %f24, %f25, %f23;
	ld.global.f32 	%f27, [%rd12];
	add.s64 	%rd19, %rd18, %rd15;
	ld.global.f32 	%f28, [%rd19];
	fma.rn.f32 	%f29, %f27, %f28, %f26;
	ld.global.f32 	%f30, [%rd12+4];
	add.s64 	%rd20, %rd19, %rd15;
	ld.global.f32 	%f31, [%rd20];
	fma.rn.f32 	%f32, %f30, %f31, %f29;
	ld.global.f32 	%f33, [%rd12+8];
	add.s64 	%rd21, %rd20, %rd15;
	ld.global.f32 	%f34, [%rd21];
	fma.rn.f32 	%f35, %f33, %f34, %f32;
	ld.global.f32 	%f36, [%rd12+12];
	add.s64 	%rd22, %rd21, %rd15;
	ld.global.f32 	%f37, [%rd22];
	fma.rn.f32 	%f65, %f36, %f37, %f35;
	add.s32 	%r52, %r52, 8;
	add.s32 	%r51, %r51, %r14;
	add.s32 	%r50, %r50, 8;
	setp.ne.s32 	%p8, %r52, 0;
	@%p8 bra 	$L__BB0_4;
$L__BB0_5:
	setp.eq.s32 	%p9, %r10, 0;
	@%p9 bra 	$L__BB0_13;
	and.b32  	%r22, %r29, 3;
	setp.lt.u32 	%p10, %r10, 4;
	@%p10 bra 	$L__BB0_8;
	add.s32 	%r40, %r54, %r8;
	mul.wide.s32 	%rd23, %r40, 4;
	add.s64 	%rd24, %rd2, %rd23;
	ld.global.f32 	%f39, [%rd24];
	add.s32 	%r41, %r54, %r9;
	mad.lo.s32 	%r42, %r41, %r28, %r5;
	mul.wide.s32 	%rd25, %r42, 4;
	add.s64 	%rd26, %rd1, %rd25;
	ld.global.f32 	%f40, [%rd26];
	fma.rn.f32 	%f41, %f39, %f40, %f65;
	ld.global.f32 	%f42, [%rd24+4];
	mul.wide.s32 	%rd27, %r28, 4;
	add.s64 	%rd28, %rd26, %rd27;
	ld.global.f32 	%f43, [%rd28];
	fma.rn.f32 	%f44, %f42, %f43, %f41;
	ld.global.f32 	%f45, [%rd24+8];
	add.s64 	%rd29, %rd28, %rd27;
	ld.global.f32 	%f46, [%rd29];
	fma.rn.f32 	%f47, %f45, %f46, %f44;
	ld.global.f32 	%f48, [%rd24+12];
	add.s64 	%rd30, %rd29, %rd27;
	ld.global.f32 	%f49, [%rd30];
	fma.rn.f32 	%f65, %f48, %f49, %f47;
	add.s32 	%r54, %r54, 4;
$L__BB0_8:
	setp.eq.s32 	%p11, %r22, 0;
	@%p11 bra 	$L__BB0_13;
	setp.eq.s32 	%p12, %r22, 1;
	@%p12 bra 	$L__BB0_11;
	add.s32 	%r43, %r54, %r8;
	mul.wide.s32 	%rd31, %r43, 4;
	add.s64 	%rd32, %rd2, %rd31;
	ld.global.f32 	%f51, [%rd32];
	add.s32 	%r44, %r54, %r9;
	mad.lo.s32 	%r45, %r44, %r28, %r5;
	mul.wide.s32 	%rd33, %r45, 4;
	add.s64 	%rd34, %rd1, %rd33;
	ld.global.f32 	%f52, [%rd34];
	fma.rn.f32 	%f53, %f51, %f52, %f65;
	ld.global.f32 	%f54, [%rd32+4];
	mul.wide.s32 	%rd35, %r28, 4;
	add.s64 	%rd36, %rd34, %rd35;
	ld.global.f32 	%f55, [%rd36];
	fma.rn.f32 	%f65, %f54, %f55, %f53;
	add.s32 	%r54, %r54, 2;
$L__BB0_11:
	and.b32  	%r46, %r29, 1;
	setp.eq.b32 	%p13, %r46, 1;
	not.pred 	%p14, %p13;
	@%p14 bra 	$L__BB0_13;
	add.s32 	%r47, %r54, %r8;
	mul.wide.s32 	%rd37, %r47, 4;
	add.s64 	%rd38, %rd2, %rd37;
	ld.global.f32 	%f56, [%rd38];
	add.s32 	%r48, %r54, %r9;
	mad.lo.s32 	%r49, %r48, %r28, %r5;
	mul.wide.s32 	%rd39, %r49, 4;
	add.s64 	%rd40, %rd1, %rd39;
	ld.global.f32 	%f57, [%rd40];
	fma.rn.f32 	%f65, %f56, %f57, %f65;
$L__BB0_13:
	cvta.to.global.u64 	%rd41, %rd5;
	add.s64 	%rd43, %rd41, %rd9;
	st.global.f32 	[%rd43], %f65;
$L__BB0_14:
	ret;

}


// ===== COMPILED SASS (sm_100) =====

	.target	sm_100

	.elftype	@"ET_EXEC"


//--------------------- .note.nv.tkinfo           --------------------------
	.section	.note.nv.tkinfo,"",@"SHT_NOTE"
	.sectionflags	@"SHF_NOTE_NV_TKINFO"
	.tkinfo
        /*0018*/ 	.word	0x00000002
        /*0030*/ 	.string	""
        /*0030*/ 	.string	"ptxas"
        /*0030*/ 	.string	"Cuda compilation tools, release 13.0, V13.0.88"
        /*0030*/ 	.string	"Build cuda_13.0.r13.0/compiler.36424714_0"
        /*0030*/ 	.string	"-arch sm_100 -m 64 "



//--------------------- .note.nv.cuinfo           --------------------------
	.section	.note.nv.cuinfo,"",@"SHT_NOTE"
	.sectionflags	@"SHF_NOTE_NV_CUINFO"
        /*0018*/ 	.short	0x0002
        /*001a*/ 	.short	0x0064
        /*001c*/ 	.short	0x0082
	.zero		2


//--------------------- .nv.info                  --------------------------
	.section	.nv.info,"",@"SHT_CUDA_INFO"
	.align	4


	//----- nvinfo : EIATTR_REGCOUNT
	.align		4
        /*0000*/ 	.byte	0x04, 0x2f
        /*0002*/ 	.short	(.L_1 - .L_0)
	.align		4
.L_0:
        /*0004*/ 	.word	index@(_Z14baddbmm_kernelPKfS0_S0_Pfiiii)
        /*0008*/ 	.word	0x00000020


	//----- nvinfo : EIATTR_FRAME_SIZE
	.align		4
.L_1:
        /*000c*/ 	.byte	0x04, 0x11
        /*000e*/ 	.short	(.L_3 - .L_2)
	.align		4
.L_2:
        /*0010*/ 	.word	index@(_Z14baddbmm_kernelPKfS0_S0_Pfiiii)
        /*0014*/ 	.word	0x00000000


	//----- nvinfo : EIATTR_MIN_STACK_SIZE
	.align		4
.L_3:
        /*0018*/ 	.byte	0x04, 0x12
        /*001a*/ 	.short	(.L_5 - .L_4)
	.align		4
.L_4:
        /*001c*/ 	.word	index@(_Z14baddbmm_kernelPKfS0_S0_Pfiiii)
        /*0020*/ 	.word	0x00000000
.L_5:


//--------------------- .nv.compat                --------------------------
	.section	.nv.compat,"",@"SHT_CUDA_COMPAT_INFO"
	.align	4
        /*0000*/ 	.byte	0x02, 0x09, 0x00, 0x00, 0x02, 0x02, 0x01, 0x00, 0x02, 0x05, 0x05, 0x00, 0x03, 0x07, 0x01, 0x01
        /*0010*/ 	.byte	0x02, 0x03, 0x00, 0x00, 0x02, 0x06, 0x01, 0x00, 0x04, 0x0b, 0x08, 0x00, 0x09, 0x00, 0x00, 0x00
        /*0020*/ 	.byte	0x00, 0x00, 0x00, 0x00


//--------------------- .nv.info._Z14baddbmm_kernelPKfS0_S0_Pfiiii --------------------------
	.section	.nv.info._Z14baddbmm_kernelPKfS0_S0_Pfiiii,"",@"SHT_CUDA_INFO"
	.sectionflags	@""
	.align	4


	//----- nvinfo : EIATTR_CUDA_API_VERSION
	.align		4
        /*0000*/ 	.byte	0x04, 0x37
        /*0002*/ 	.short	(.L_7 - .L_6)
.L_6:
        /*0004*/ 	.word	0x00000082


	//----- nvinfo : EIATTR_KPARAM_INFO
	.align		4
.L_7:
        /*0008*/ 	.byte	0x04, 0x17
        /*000a*/ 	.short	(.L_9 - .L_8)
.L_8:
        /*000c*/ 	.word	0x00000000
        /*0010*/ 	.short	0x0007
        /*0012*/ 	.short	0x002c
        /*0014*/ 	.byte	0x00, 0xf0, 0x11, 0x00


	//----- nvinfo : EIATTR_KPARAM_INFO
	.align		4
.L_9:
        /*0018*/ 	.byte	0x04, 0x17
        /*001a*/ 	.short	(.L_11 - .L_10)
.L_10:
        /*001c*/ 	.word	0x00000000
        /*0020*/ 	.short	0x0006
        /*0022*/ 	.short	0x0028
        /*0024*/ 	.byte	0x00, 0xf0, 0x11, 0x00


	//----- nvinfo : EIATTR_KPARAM_INFO
	.align		4
.L_11:
        /*0028*/ 	.byte	0x04, 0x17
        /*002a*/ 	.short	(.L_13 - .L_12)
.L_12:
        /*002c*/ 	.word	0x00000000
        /*0030*/ 	.short	0x0005
        /*0032*/ 	.short	0x0024
        /*0034*/ 	.byte	0x00, 0xf0, 0x11, 0x00


	//----- nvinfo : EIATTR_KPARAM_INFO
	.align		4
.L_13:
        /*0038*/ 	.byte	0x04, 0x17
        /*003a*/ 	.short	(.L_15 - .L_14)
.L_14:
        /*003c*/ 	.word	0x00000000
        /*0040*/ 	.short	0x0004
        /*0042*/ 	.short	0x0020
        /*0044*/ 	.byte	0x00, 0xf0, 0x11, 0x00


	//----- nvinfo : EIATTR_KPARAM_INFO
	.align		4
.L_15:
        /*0048*/ 	.byte	0x04, 0x17
        /*004a*/ 	.short	(.L_17 - .L_16)
.L_16:
        /*004c*/ 	.word	0x00000000
        /*0050*/ 	.short	0x0003
        /*0052*/ 	.short	0x0018
        /*0054*/ 	.byte	0x00, 0xf5, 0x21, 0x00


	//----- nvinfo : EIATTR_KPARAM_INFO
	.align		4
.L_17:
        /*0058*/ 	.byte	0x04, 0x17
        /*005a*/ 	.short	(.L_19 - .L_18)
.L_18:
        /*005c*/ 	.word	0x00000000
        /*0060*/ 	.short	0x0002
        /*0062*/ 	.short	0x0010
        /*0064*/ 	.byte	0x00, 0xf5, 0x21, 0x00


	//----- nvinfo : EIATTR_KPARAM_INFO
	.align		4
.L_19:
        /*0068*/ 	.byte	0x04, 0x17
        /*006a*/ 	.short	(.L_21 - .L_20)
.L_20:
        /*006c*/ 	.word	0x00000000
        /*0070*/ 	.short	0x0001
        /*0072*/ 	.short	0x0008
        /*0074*/ 	.byte	0x00, 0xf5, 0x21, 0x00


	//----- nvinfo : EIATTR_KPARAM_INFO
	.align		4
.L_21:
        /*0078*/ 	.byte	0x04, 0x17
        /*007a*/ 	.short	(.L_23 - .L_22)
.L_22:
        /*007c*/ 	.word	0x00000000
        /*0080*/ 	.short	0x0000
        /*0082*/ 	.short	0x0000
        /*0084*/ 	.byte	0x00, 0xf5, 0x21, 0x00


	//----- nvinfo : EIATTR_SPARSE_MMA_MASK
	.align		4
.L_23:
        /*0088*/ 	.byte	0x03, 0x50
        /*008a*/ 	.short	0x0000


	//----- nvinfo : EIATTR_MAXREG_COUNT
	.align		4
        /*008c*/ 	.byte	0x03, 0x1b
        /*008e*/ 	.short	0x00ff


	//----- nvinfo : EIATTR_MERCURY_ISA_VERSION
	.align		4
        /*0090*/ 	.byte	0x03, 0x5f
        /*0092*/ 	.short	0x0101


	//----- nvinfo : EIATTR_VRC_CTA_INIT_COUNT
	.align		4
        /*0094*/ 	.byte	0x02, 0x4a
	.zero		1
	.zero		1


	//----- nvinfo : EIATTR_EXIT_INSTR_OFFSETS
	.align		4
        /*0098*/ 	.byte	0x04, 0x1c
        /*009a*/ 	.short	(.L_25 - .L_24)


	//   ....[0]....
.L_24:
        /*009c*/ 	.word	0x00000100


	//   ....[1]....
        /*00a0*/ 	.word	0x000008e0


	//----- nvinfo : EIATTR_CBANK_PARAM_SIZE
	.align		4
.L_25:
        /*00a4*/ 	.byte	0x03, 0x19
        /*00a6*/ 	.short	0x0030


	//----- nvinfo : EIATTR_PARAM_CBANK
	.align		4
        /*00a8*/ 	.byte	0x04, 0x0a
        /*00aa*/ 	.short	(.L_27 - .L_26)
	.align		4
.L_26:
        /*00ac*/ 	.word	index@(.nv.constant0._Z14baddbmm_kernelPKfS0_S0_Pfiiii)
        /*00b0*/ 	.short	0x0380
        /*00b2*/ 	.short	0x0030


	//----- nvinfo : EIATTR_SW_WAR
	.align		4
.L_27:
        /*00b4*/ 	.byte	0x04, 0x36
        /*00b6*/ 	.short	(.L_29 - .L_28)
.L_28:
        /*00b8*/ 	.word	0x00000008
.L_29:


//--------------------- .nv.callgraph             --------------------------
	.section	.nv.callgraph,"",@"SHT_CUDA_CALLGRAPH"
	.align	4
	.sectionentsize	8
	.align		4
        /*0000*/ 	.word	0x00000000
	.align		4
        /*0004*/ 	.word	0xffffffff
	.align		4
        /*0008*/ 	.word	0x00000000
	.align		4
        /*000c*/ 	.word	0xfffffffe
	.align		4
        /*0010*/ 	.word	0x00000000
	.align		4
        /*0014*/ 	.word	0xfffffffd
	.align		4
        /*0018*/ 	.word	0x00000000
	.align		4
        /*001c*/ 	.word	0xfffffffc


//--------------------- .text._Z14baddbmm_kernelPKfS0_S0_Pfiiii --------------------------
	.section	.text._Z14baddbmm_kernelPKfS0_S0_Pfiiii,"ax",@progbits
	.align	128
        .global         _Z14baddbmm_kernelPKfS0_S0_Pfiiii
        .type           _Z14baddbmm_kernelPKfS0_S0_Pfiiii,@function
        .size           _Z14baddbmm_kernelPKfS0_S0_Pfiiii,(.L_x_5 - _Z14baddbmm_kernelPKfS0_S0_Pfiiii)
        .other          _Z14baddbmm_kernelPKfS0_S0_Pfiiii,@"STO_CUDA_ENTRY STV_DEFAULT"
_Z14baddbmm_kernelPKfS0_S0_Pfiiii:
.text._Z14baddbmm_kernelPKfS0_S0_Pfiiii:
[----:B------:R-:W-:Y:S01]  /*0000*/  LDC R1, c[0x0][0x37c] ;  /* 0x0000df00ff017b82 */ /* 0x000fe20000000800 */
[----:B------:R-:W0:Y:S07]  /*0010*/  S2R R3, SR_TID.Y ;  /* 0x0000000000037919 */ /* 0x000e2e0000002200 */
[----:B------:R-:W0:Y:S01]  /*0020*/  S2UR UR6, SR_CTAID.Y ;  /* 0x00000000000679c3 */ /* 0x000e220000002600 */
[----:B------:R-:W1:Y:S07]  /*0030*/  S2R R20, SR_TID.X ;  /* 0x0000000000147919 */ /* 0x000e6e0000002100 */
[----:B------:R-:W0:Y:S01]  /*0040*/  LDC R4, c[0x0][0x364] ;  /* 0x0000d900ff047b82 */ /* 0x000e220000000800 */
[----:B------:R-:W2:Y:S07]  /*0050*/  LDCU UR5, c[0x0][0x360] ;  /* 0x00006c00ff0577ac */ /* 0x000eae0008000800 */
[----:B------:R-:W2:Y:S08]  /*0060*/  S2UR UR4, SR_CTAID.X ;  /* 0x00000000000479c3 */ /* 0x000eb00000002500 */
[----:B------:R-:W3:Y:S08]  /*0070*/  LDC.64 R6, c[0x0][0x3a0] ;  /* 0x0000e800ff067b82 */ /* 0x000ef00000000a00 */
[----:B------:R-:W4:Y:S01]  /*0080*/  S2UR UR10, SR_CTAID.Z ;  /* 0x00000000000a79c3 */ /* 0x000f220000002700 */
[----:B0-----:R-:W-:-:S07]  /*0090*/  IMAD R4, R4, UR6, R3 ;  /* 0x0000000604047c24 */ /* 0x001fce000f8e0203 */
[----:B------:R-:W0:Y:S01]  /*00a0*/  LDC R13, c[0x0][0x3a8] ;  /* 0x0000ea00ff0d7b82 */ /* 0x000e220000000800 */
[----:B--2---:R-:W-:-:S06]  /*00b0*/  UIMAD UR4, UR4, UR5, URZ ;  /* 0x00000005040472a4 */ /* 0x004fcc000f8e02ff */
[----:B-1----:R-:W-:Y:S02]  /*00c0*/  IADD3 R0, PT, PT, R20, UR4, RZ ;  /* 0x0000000414007c10 */ /* 0x002fe4000fffe0ff */
[----:B---3--:R-:W-:-:S04]  /*00d0*/  ISETP.GE.AND P0, PT, R4, R7, PT ;  /* 0x000000070400720c */ /* 0x008fc80003f06270 */
[----:B----4-:R-:W-:-:S04]  /*00e0*/  ISETP.LE.OR P0, PT, R6, UR10, P0 ;  /* 0x0000000a06007c0c */ /* 0x010fc80008703670 */
[----:B0-----:R-:W-:-:S13]  /*00f0*/  ISETP.GE.OR P0, PT, R0, R13, P0 ;  /* 0x0000000d0000720c */ /* 0x001fda0000706670 */
[----:B------:R-:W-:Y:S05]  /*0100*/  @P0 EXIT ;  /* 0x000000000000094d */ /* 0x000fea0003800000 */
[----:B------:R-:W0:Y:S01]  /*0110*/  LDC R15, c[0x0][0x3ac] ;  /* 0x0000eb00ff0f7b82 */ /* 0x000e220000000800 */
[----:B------:R-:W1:Y:S01]  /*0120*/  LDCU.64 UR8, c[0x0][0x358] ;  /* 0x00006b00ff0877ac */ /* 0x000e620008000a00 */
[----:B------:R-:W-:-:S04]  /*0130*/  IMAD R4, R7, UR10, R4 ;  /* 0x0000000a07047c24 */ /* 0x000fc8000f8e0204 */
[----:B------:R-:W-:Y:S02]  /*0140*/  IMAD R12, R4, R13, R0 ;  /* 0x0000000d040c7224 */ /* 0x000fe400078e0200 */
[----:B------:R-:W2:Y:S01]  /*0150*/  LDC.64 R2, c[0x0][0x380] ;  /* 0x0000e000ff027b82 */ /* 0x000ea20000000a00 */
[----:B0-----:R-:W-:Y:S01]  /*0160*/  ISETP.GE.AND P0, PT, R15, 0x1, PT ;  /* 0x000000010f00780c */ /* 0x001fe20003f06270 */
[----:B--2---:R-:W-:-:S05]  /*0170*/  IMAD.WIDE R2, R12, 0x4, R2 ;  /* 0x000000040c027825 */ /* 0x004fca00078e0202 */
[----:B-1----:R0:W5:Y:S07]  /*0180*/  LDG.E R29, desc[UR8][R2.64] ;  /* 0x00000008021d7981 */ /* 0x00216e000c1e1900 */
[----:B------:R-:W-:Y:S05]  /*0190*/  @!P0 BRA `(.L_x_0) ;  /* 0x0000000400c48947 */ /* 0x000fea0003800000 */
[C---:B------:R-:W-:Y:S01]  /*01a0*/  ISETP.GE.U32.AND P1, PT, R15.reuse, 0x8, PT ;  /* 0x000000080f00780c */ /* 0x040fe20003f26070 */
[----:B------:R-:W-:Y:S01]  /*01b0*/  HFMA2 R17, -RZ, RZ, 0, 0 ;  /* 0x00000000ff117431 */ /* 0x000fe200000001ff */
[C---:B------:R-:W-:Y:S01]  /*01c0*/  LOP3.LUT R21, R15.reuse, 0x7, RZ, 0xc0, !PT ;  /* 0x000000070f157812 */ /* 0x040fe200078ec0ff */
[----:B------:R-:W-:Y:S02]  /*01d0*/  IMAD R16, R4, R15, RZ ;  /* 0x0000000f04107224 */ /* 0x000fe400078e02ff */
[----:B------:R-:W-:Y:S01]  /*01e0*/  IMAD R18, R15, UR10, RZ ;  /* 0x0000000a0f127c24 */ /* 0x000fe2000f8e02ff */
[----:B------:R-:W-:-:S07]  /*01f0*/  ISETP.NE.AND P0, PT, R21, RZ, PT ;  /* 0x000000ff1500720c */ /* 0x000fce0003f05270 */
[----:B------:R-:W-:Y:S06]  /*0200*/  @!P1 BRA `(.L_x_1) ;  /* 0x0000000000c49947 */ /* 0x000fec0003800000 */
[----:B------:R-:W1:Y:S01]  /*0210*/  LDCU.64 UR6, c[0x0][0x388] ;  /* 0x00007100ff0677ac */ /* 0x000e620008000a00 */
[----:B------:R-:W-:Y:S01]  /*0220*/  IMAD R20, R18, R13, R20 ;  /* 0x0000000d12147224 */ /* 0x000fe200078e0214 */
[----:B------:R-:W-:Y:S02]  /*0230*/  LOP3.LUT R17, R15, 0x7ffffff8, RZ, 0xc0, !PT ;  /* 0x7ffffff80f117812 */ /* 0x000fe400078ec0ff */
[----:B------:R-:W-:Y:S02]  /*0240*/  MOV R14, R16 ;  /* 0x00000010000e7202 */ /* 0x000fe40000000f00 */
[----:B------:R-:W-:Y:S02]  /*0250*/  IADD3 R20, PT, PT, R20, UR4, RZ ;  /* 0x0000000414147c10 */ /* 0x000fe4000fffe0ff */
[----:B------:R-:W-:Y:S01]  /*0260*/  IADD3 R19, PT, PT, -R17, RZ, RZ ;  /* 0x000000ff11137210 */ /* 0x000fe20007ffe1ff */
[----:B-1----:R-:W-:-:S04]  /*0270*/  UIADD3 UR5, UP0, UPT, UR6, 0x10, URZ ;  /* 0x0000001006057890 */ /* 0x002fc8000ff1e0ff */
[----:B------:R-:W-:-:S12]  /*0280*/  UIADD3.X UR6, UPT, UPT, URZ, UR7, URZ, UP0, !UPT ;  /* 0x00000007ff067290 */ /* 0x000fd800087fe4ff */
.L_x_2:
[----:B------:R-:W1:Y:S01]  /*0290*/  LDC.64 R10, c[0x0][0x390] ;  /* 0x0000e400ff0a7b82 */ /* 0x000e620000000a00 */
[----:B0-----:R-:W-:Y:S02]  /*02a0*/  MOV R2, UR5 ;  /* 0x0000000500027c02 */ /* 0x001fe40008000f00 */
[----:B------:R-:W-:-:S03]  /*02b0*/  MOV R3, UR6 ;  /* 0x0000000600037c02 */ /* 0x000fc60008000f00 */
[----:B------:R-:W-:-:S05]  /*02c0*/  IMAD.WIDE R2, R14, 0x4, R2 ;  /* 0x000000040e027825 */ /* 0x000fca00078e0202 */
[----:B------:R-:W2:Y:S04]  /*02d0*/  LDG.E R25, desc[UR8][R2.64+-0xc] ;  /* 0xfffff40802197981 */ /* 0x000ea8000c1e1900 */
[----:B------:R-:W3:Y:S01]  /*02e0*/  LDG.E R27, desc[UR8][R2.64+-0x8] ;  /* 0xfffff808021b7981 */ /* 0x000ee2000c1e1900 */
[----:B-1----:R-:W-:-:S05]  /*02f0*/  IMAD.WIDE R10, R20, 0x4, R10 ;  /* 0x00000004140a7825 */ /* 0x002fca00078e020a */
[----:B------:R-:W4:Y:S01]  /*0300*/  LDG.E R28, desc[UR8][R10.64] ;  /* 0x000000080a1c7981 */ /* 0x000f22000c1e1900 */
[----:B------:R-:W-:-:S05]  /*0310*/  IMAD.WIDE R22, R13, 0x4, R10 ;  /* 0x000000040d167825 */ /* 0x000fca00078e020a */
[----:B------:R-:W2:Y:S04]  /*0320*/  LDG.E R26, desc[UR8][R22.64] ;  /* 0x00000008161a7981 */ /* 0x000ea8000c1e1900 */
[----:B------:R-:W4:Y:S01]  /*0330*/  LDG.E R10, desc[UR8][R2.64+-0x10] ;  /* 0xfffff008020a7981 */ /* 0x000f22000c1e1900 */
[----:B------:R-:W-:-:S05]  /*0340*/  IMAD.WIDE R6, R13, 0x4, R22 ;  /* 0x000000040d067825 */ /* 0x000fca00078e0216 */
[----:B------:R0:W3:Y:S01]  /*0350*/  LDG.E R24, desc[UR8][R6.64] ;  /* 0x0000000806187981 */ /* 0x0000e2000c1e1900 */
[----:B------:R-:W-:-:S04]  /*0360*/  IMAD.WIDE R8, R13, 0x4, R6 ;  /* 0x000000040d087825 */ /* 0x000fc800078e0206 */
[C---:B------:R-:W-:Y:S02]  /*0370*/  IMAD.WIDE R4, R13.reuse, 0x4, R8 ;  /* 0x000000040d047825 */ /* 0x040fe400078e0208 */
[----:B------:R-:W3:Y:S04]  /*0380*/  LDG.E R8, desc[UR8][R8.64] ;  /* 0x0000000808087981 */ /* 0x000ee8000c1e1900 */
[----:B------:R-:W3:Y:S01]  /*0390*/  LDG.E R9, desc[UR8][R2.64+0x8] ;  /* 0x0000080802097981 */ /* 0x000ee2000c1e1900 */
[----:B----45:R-:W-:Y:S01]  /*03a0*/  FFMA R28, R10, R28, R29 ;  /* 0x0000001c0a1c7223 */ /* 0x030fe2000000001d */
[----:B------:R-:W-:Y:S02]  /*03b0*/  IMAD.WIDE R10, R13, 0x4, R4 ;  /* 0x000000040d0a7825 */ /* 0x000fe400078e0204 */
[----:B------:R-:W4:Y:S02]  /*03c0*/  LDG.E R29, desc[UR8][R2.64+-0x4] ;  /* 0xfffffc08021d7981 */ /* 0x000f24000c1e1900 */
[----:B--2---:R-:W-:-:S02]  /*03d0*/  FFMA R26, R25, R26, R28 ;  /* 0x0000001a191a7223 */ /* 0x004fc4000000001c */
[----:B------:R-:W2:Y:S01]  /*03e0*/  LDG.E R4, desc[UR8][R4.64] ;  /* 0x0000000804047981 */ /* 0x000ea2000c1e1900 */
[----:B------:R-:W-:-:S03]  /*03f0*/  IMAD.WIDE R22, R13, 0x4, R10 ;  /* 0x000000040d167825 */ /* 0x000fc600078e020a */
[----:B------:R-:W2:Y:S04]  /*0400*/  LDG.E R25, desc[UR8][R2.64] ;  /* 0x0000000802197981 */ /* 0x000ea8000c1e1900 */
[----:B------:R-:W2:Y:S01]  /*0410*/  LDG.E R10, desc[UR8][R10.64] ;  /* 0x000000080a0a7981 */ /* 0x000ea2000c1e1900 */
[----:B0-----:R-:W-:-:S03]  /*0420*/  IMAD.WIDE R6, R13, 0x4, R22 ;  /* 0x000000040d067825 */ /* 0x001fc600078e0216 */
[----:B------:R-:W2:Y:S04]  /*0430*/  LDG.E R5, desc[UR8][R2.64+0x4] ;  /* 0x0000040802057981 */ /* 0x000ea8000c1e1900 */
[----:B------:R-:W2:Y:S04]  /*0440*/  LDG.E R28, desc[UR8][R22.64] ;  /* 0x00000008161c7981 */ /* 0x000ea8000c1e1900 */
[----:B------:R-:W2:Y:S04]  /*0450*/  LDG.E R11, desc[UR8][R2.64+0xc] ;  /* 0x00000c08020b7981 */ /* 0x000ea8000c1e1900 */
[----:B------:R-:W2:Y:S01]  /*0460*/  LDG.E R6, desc[UR8][R6.64] ;  /* 0x0000000806067981 */ /* 0x000ea2000c1e1900 */
[----:B---3--:R-:W-:Y:S01]  /*0470*/  FFMA R24, R27, R24, R26 ;  /* 0x000000181b187223 */ /* 0x008fe2000000001a */
[----:B------:R-:W-:-:S04]  /*0480*/  IADD3 R19, PT, PT, R19, 0x8, RZ ;  /* 0x0000000813137810 */ /* 0x000fc80007ffe0ff */
[----:B------:R-:W-:Y:S02]  /*0490*/  ISETP.NE.AND P1, PT, R19, RZ, PT ;  /* 0x000000ff1300720c */ /* 0x000fe40003f25270 */
[----:B------:R-:W-:Y:S02]  /*04a0*/  LEA R20, R13, R20, 0x3 ;  /* 0x000000140d147211 */ /* 0x000fe400078e18ff */
[----:B------:R-:W-:Y:S01]  /*04b0*/  IADD3 R14, PT, PT, R14, 0x8, RZ ;  /* 0x000000080e0e7810 */ /* 0x000fe20007ffe0ff */
[----:B----4-:R-:W-:-:S04]  /*04c0*/  FFMA R8, R29, R8, R24 ;  /* 0x000000081d087223 */ /* 0x010fc80000000018 */
[----:B--2---:R-:W-:-:S04]  /*04d0*/  FFMA R4, R25, R4, R8 ;  /* 0x0000000419047223 */ /* 0x004fc80000000008 */
[----:B------:R-:W-:-:S04]  /*04e0*/  FFMA R4, R5, R10, R4 ;  /* 0x0000000a05047223 */ /* 0x000fc80000000004 */
[----:B------:R-:W-:-:S04]  /*04f0*/  FFMA R4, R9, R28, R4 ;  /* 0x0000001c09047223 */ /* 0x000fc80000000004 */
[----:B------:R-:W-:Y:S01]  /*0500*/  FFMA R29, R11, R6, R4 ;  /* 0x000000060b1d7223 */ /* 0x000fe20000000004 */
[----:B------:R-:W-:Y:S06]  /*0510*/  @P1 BRA `(.L_x_2) ;  /* 0xfffffffc005c1947 */ /* 0x000fec000383ffff */
.L_x_1:
[----:B------:R-:W-:Y:S05]  /*0520*/  @!P0 BRA `(.L_x_0) ;  /* 0x0000000000e08947 */ /* 0x000fea0003800000 */
[----:B------:R-:W-:Y:S02]  /*0530*/  ISETP.GE.U32.AND P0, PT, R21, 0x4, PT ;  /* 0x000000041500780c */ /* 0x000fe40003f06070 */
[----:B------:R-:W-:-:S04]  /*0540*/  LOP3.LUT R19, R15, 0x3, RZ, 0xc0, !PT ;  /* 0x000000030f137812 */ /* 0x000fc800078ec0ff */
[----:B------:R-:W-:-:S07]  /*0550*/  ISETP.NE.AND P1, PT, R19, RZ, PT ;  /* 0x000000ff1300720c */ /* 0x000fce0003f25270 */
[----:B------:R-:W-:Y:S06]  /*0560*/  @!P0 BRA `(.L_x_3) ;  /* 0x00000000005c8947 */ /* 0x000fec0003800000 */
[----:B------:R-:W1:Y:S01]  /*0570*/  LDC.64 R4, c[0x0][0x390] ;  /* 0x0000e400ff047b82 */ /* 0x000e620000000a00 */
[-C--:B------:R-:W-:Y:S02]  /*0580*/  IADD3 R6, PT, PT, R18, R17.reuse, RZ ;  /* 0x0000001112067210 */ /* 0x080fe40007ffe0ff */
[----:B------:R-:W-:-:S03]  /*0590*/  IADD3 R7, PT, PT, R16, R17, RZ ;  /* 0x0000001110077210 */ /* 0x000fc60007ffe0ff */
[----:B------:R-:W-:Y:S02]  /*05a0*/  IMAD R9, R6, R13, R0 ;  /* 0x0000000d06097224 */ /* 0x000fe400078e0200 */
[----:B0-----:R-:W0:Y:S02]  /*05b0*/  LDC.64 R2, c[0x0][0x388] ;  /* 0x0000e200ff027b82 */ /* 0x001e240000000a00 */
[----:B-1----:R-:W-:-:S04]  /*05c0*/  IMAD.WIDE R4, R9, 0x4, R4 ;  /* 0x0000000409047825 */ /* 0x002fc800078e0204 */
[----:B0-----:R-:W-:-:S04]  /*05d0*/  IMAD.WIDE R2, R7, 0x4, R2 ;  /* 0x0000000407027825 */ /* 0x001fc800078e0202 */
[C---:B------:R-:W-:Y:S01]  /*05e0*/  IMAD.WIDE R6, R13.reuse, 0x4, R4 ;  /* 0x000000040d067825 */ /* 0x040fe200078e0204 */
[----:B------:R-:W2:Y:S04]  /*05f0*/  LDG.E R14, desc[UR8][R2.64] ;  /* 0x00000008020e7981 */ /* 0x000ea8000c1e1900 */
[----:B------:R-:W2:Y:S01]  /*0600*/  LDG.E R4, desc[UR8][R4.64] ;  /* 0x0000000804047981 */ /* 0x000ea2000c1e1900 */
[----:B------:R-:W-:-:S03]  /*0610*/  IMAD.WIDE R8, R13, 0x4, R6 ;  /* 0x000000040d087825 */ /* 0x000fc600078e0206 */
[----:B------:R-:W3:Y:S04]  /*0620*/  LDG.E R6, desc[UR8][R6.64] ;  /* 0x0000000806067981 */ /* 0x000ee8000c1e1900 */
[----:B------:R-:W3:Y:S01]  /*0630*/  LDG.E R21, desc[UR8][R2.64+0x4] ;  /* 0x0000040802157981 */ /* 0x000ee2000c1e1900 */
[----:B------:R-:W-:-:S03]  /*0640*/  IMAD.WIDE R10, R13, 0x4, R8 ;  /* 0x000000040d0a7825 */ /* 0x000fc600078e0208 */
[----:B------:R-:W4:Y:S04]  /*0650*/  LDG.E R20, desc[UR8][R8.64] ;  /* 0x0000000808147981 */ /* 0x000f28000c1e1900 */
[----:B------:R-:W4:Y:S04]  /*0660*/  LDG.E R23, desc[UR8][R2.64+0x8] ;  /* 0x0000080802177981 */ /* 0x000f28000c1e1900 */
[----:B------:R-:W4:Y:S04]  /*0670*/  LDG.E R25, desc[UR8][R2.64+0xc] ;  /* 0x00000c0802197981 */ /* 0x000f28000c1e1900 */
[----:B------:R-:W4:Y:S01]  /*0680*/  LDG.E R10, desc[UR8][R10.64] ;  /* 0x000000080a0a7981 */ /* 0x000f22000c1e1900 */
[----:B------:R-:W-:Y:S01]  /*0690*/  IADD3 R17, PT, PT, R17, 0x4, RZ ;  /* 0x0000000411117810 */ /* 0x000fe20007ffe0ff */
[----:B--2--5:R-:W-:-:S04]  /*06a0*/  FFMA R14, R14, R4, R29 ;  /* 0x000000040e0e7223 */ /* 0x024fc8000000001d */
[----:B---3--:R-:W-:-:S04]  /*06b0*/  FFMA R14, R21, R6, R14 ;  /* 0x00000006150e7223 */ /* 0x008fc8000000000e */
[----:B----4-:R-:W-:-:S04]  /*06c0*/  FFMA R14, R23, R20, R14 ;  /* 0x00000014170e7223 */ /* 0x010fc8000000000e */
[----:B------:R-:W-:-:S07]  /*06d0*/  FFMA R29, R25, R10, R14 ;  /* 0x0000000a191d7223 */ /* 0x000fce000000000e */
.L_x_3:
[----:B------:R-:W-:Y:S05]  /*06e0*/  @!P1 BRA `(.L_x_0) ;  /* 0x0000000000709947 */ /* 0x000fea0003800000 */
[----:B------:R-:W-:Y:S02]  /*06f0*/  ISETP.NE.AND P0, PT, R19, 0x1, PT ;  /* 0x000000011300780c */ /* 0x000fe40003f05270 */
[----:B------:R-:W-:-:S04]  /*0700*/  LOP3.LUT R15, R15, 0x1, RZ, 0xc0, !PT ;  /* 0x000000010f0f7812 */ /* 0x000fc800078ec0ff */
[----:B------:R-:W-:-:S07]  /*0710*/  ISETP.NE.U32.AND P1, PT, R15, 0x1, PT ;  /* 0x000000010f00780c */ /* 0x000fce0003f25070 */
[----:B------:R-:W1:Y:S01]  /*0720*/  @P0 LDC.64 R6, c[0x0][0x390] ;  /* 0x0000e400ff060b82 */ /* 0x000e620000000a00 */
[-C--:B------:R-:W-:Y:S02]  /*0730*/  @P0 IADD3 R10, PT, PT, R18, R17.reuse, RZ ;  /* 0x00000011120a0210 */ /* 0x080fe40007ffe0ff */
[----:B------:R-:W-:Y:S02]  /*0740*/  @P0 IADD3 R11, PT, PT, R16, R17, RZ ;  /* 0x00000011100b0210 */ /* 0x000fe40007ffe0ff */
[----:B------:R-:W-:Y:S01]  /*0750*/  @P0 IADD3 R17, PT, PT, R17, 0x2, RZ ;  /* 0x0000000211110810 */ /* 0x000fe20007ffe0ff */
[----:B------:R-:W-:Y:S02]  /*0760*/  @P0 IMAD R15, R10, R13, R0 ;  /* 0x0000000d0a0f0224 */ /* 0x000fe400078e0200 */
[----:B------:R-:W2:Y:S01]  /*0770*/  @P0 LDC.64 R8, c[0x0][0x388] ;  /* 0x0000e200ff080b82 */ /* 0x000ea20000000a00 */
[-C--:B------:R-:W-:Y:S02]  /*0780*/  @!P1 IADD3 R18, PT, PT, R18, R17.reuse, RZ ;  /* 0x0000001112129210 */ /* 0x080fe40007ffe0ff */
[----:B------:R-:W-:-:S05]  /*0790*/  @!P1 IADD3 R17, PT, PT, R16, R17, RZ ;  /* 0x0000001110119210 */ /* 0x000fca0007ffe0ff */
[----:B------:R-:W3:Y:S08]  /*07a0*/  @!P1 LDC.64 R4, c[0x0][0x388] ;  /* 0x0000e200ff049b82 */ /* 0x000ef00000000a00 */
[----:B0-----:R-:W0:Y:S01]  /*07b0*/  @!P1 LDC.64 R2, c[0x0][0x390] ;  /* 0x0000e400ff029b82 */ /* 0x001e220000000a00 */
[----:B-1----:R-:W-:-:S04]  /*07c0*/  @P0 IMAD.WIDE R6, R15, 0x4, R6 ;  /* 0x000000040f060825 */ /* 0x002fc800078e0206 */
[----:B------:R-:W-:Y:S01]  /*07d0*/  @!P1 IMAD R15, R18, R13, R0 ;  /* 0x0000000d120f9224 */ /* 0x000fe200078e0200 */
[----:B------:R-:W4:Y:S01]  /*07e0*/  @P0 LDG.E R14, desc[UR8][R6.64] ;  /* 0x00000008060e0981 */ /* 0x000f22000c1e1900 */
[----:B--2---:R-:W-:-:S04]  /*07f0*/  @P0 IMAD.WIDE R8, R11, 0x4, R8 ;  /* 0x000000040b080825 */ /* 0x004fc800078e0208 */
[----:B------:R-:W-:Y:S01]  /*0800*/  @P0 IMAD.WIDE R10, R13, 0x4, R6 ;  /* 0x000000040d0a0825 */ /* 0x000fe200078e0206 */
[----:B------:R-:W4:Y:S03]  /*0810*/  @P0 LDG.E R0, desc[UR8][R8.64] ;  /* 0x0000000808000981 */ /* 0x000f26000c1e1900 */
[----:B---3--:R-:W-:Y:S01]  /*0820*/  @!P1 IMAD.WIDE R4, R17, 0x4, R4 ;  /* 0x0000000411049825 */ /* 0x008fe200078e0204 */
[----:B------:R-:W2:Y:S04]  /*0830*/  @P0 LDG.E R13, desc[UR8][R8.64+0x4] ;  /* 0x00000408080d0981 */ /* 0x000ea8000c1e1900 */
[----:B------:R-:W2:Y:S01]  /*0840*/  @P0 LDG.E R10, desc[UR8][R10.64] ;  /* 0x000000080a0a0981 */ /* 0x000ea2000c1e1900 */
[----:B0-----:R-:W-:-:S03]  /*0850*/  @!P1 IMAD.WIDE R2, R15, 0x4, R2 ;  /* 0x000000040f029825 */ /* 0x001fc600078e0202 */
[----:B------:R-:W3:Y:S04]  /*0860*/  @!P1 LDG.E R4, desc[UR8][R4.64] ;  /* 0x0000000804049981 */ /* 0x000ee8000c1e1900 */
[----:B------:R-:W3:Y:S01]  /*0870*/  @!P1 LDG.E R2, desc[UR8][R2.64] ;  /* 0x0000000802029981 */ /* 0x000ee2000c1e1900 */
[----:B----45:R-:W-:-:S04]  /*0880*/  @P0 FFMA R0, R0, R14, R29 ;  /* 0x0000000e00000223 */ /* 0x030fc8000000001d */
[----:B--2---:R-:W-:-:S04]  /*0890*/  @P0 FFMA R29, R13, R10, R0 ;  /* 0x0000000a0d1d0223 */ /* 0x004fc80000000000 */
[----:B---3--:R-:W-:-:S07]  /*08a0*/  @!P1 FFMA R29, R4, R2, R29 ;  /* 0x00000002041d9223 */ /* 0x008fce000000001d */
.L_x_0:
[----:B0-----:R-:W0:Y:S02]  /*08b0*/  LDC.64 R2, c[0x0][0x398] ;  /* 0x0000e600ff027b82 */ /* 0x001e240000000a00 */
[----:B0-----:R-:W-:-:S05]  /*08c0*/  IMAD.WIDE R12, R12, 0x4, R2 ;  /* 0x000000040c0c7825 */ /* 0x001fca00078e0202 */
[----:B-----5:R-:W-:Y:S01]  /*08d0*/  STG.E desc[UR8][R12.64], R29 ;  /* 0x0000001d0c007986 */ /* 0x020fe2000c101908 */
[----:B------:R-:W-:Y:S05]  /*08e0*/  EXIT ;  /* 0x000000000000794d */ /* 0x000fea0003800000 */
.L_x_4:
[----:B------:R-:W-:-:S00]  /*08f0*/  BRA `(.L_x_4) ;  /* 0xfffffffc00fc7947 */ /* 0x000fc0000383ffff */
[----:B------:R-:W-:-:S00]  /*0900*/  NOP ;  /* 0x0000000000007918 */ /* 0x000fc00000000000 */
[----:B------:R-:W-:-:S00]  /*0910*/  NOP ;  /* 0x0000000000007918 */ /* 0x000fc00000000000 */
[----:B------:R-:W-:-:S00]  /*0920*/  NOP ;  /* 0x0000000000007918 */ /* 0x000fc00000000000 */
[----:B------:R-:W-:-:S00]  /*0930*/  NOP ;  /* 0x0000000000007918 */ /* 0x000fc00000000000 */
[----:B------:R-:W-:-:S00]  /*0940*/  NOP ;  /* 0x0000000000007918 */ /* 0x000fc00000000000 */
[----:B------:R-:W-:-:S00]  /*0950*/  NOP ;  /* 0x0000000000007918 */ /* 0x000fc00000000000 */
[----:B------:R-:W-:-:S00]  /*0960*/  NOP ;  /* 0x0000000000007918 */ /* 0x000fc00000000000 */
[----:B------:R-:W-:-:S00]  /*0970*/  NOP ;  /* 0x0000000000007918 */ /* 0x000fc00000000000 */
.L_x_5:


//--------------------- .nv.shared.reserved.0     --------------------------
	.section	.nv.shared.reserved.0,"aw",@nobits
	.weak		__nv_reservedSMEM_offset_0_alias
	.size		__nv_reservedSMEM_offset_0_alias, 0, 64
	.other		__nv_reservedSMEM_offset_0_alias,@"STO_CUDA_RESERVED_SHARED STV_DEFAULT"
__nv_reservedSMEM_offset_0_alias:
	.zero		0
	.zero		64


//--------------------- .nv.constant0._Z14baddbmm_kernelPKfS0_S0_Pfiiii --------------------------
	.section	.nv.constant0._Z14baddbmm_kernelPKfS0_S0_Pfiiii,"a",@progbits
	.sectionflags	@""
	.align	4
.nv.constant0._Z14baddbmm_kernelPKfS0_S0_Pfiiii:
	.zero		944


//--------------------- SYMBOLS --------------------------

	.type		.nv.reservedSmem.offset0,@object
	.size		.nv.reservedSmem.offset0,0x4
